//
// Generated by NVIDIA NVVM Compiler
//
// Compiler Build ID: CL-36424714
// Cuda compilation tools, release 13.0, V13.0.88
// Based on NVVM 20.0.0
//

.version 9.0
.target sm_100
.address_size 64

	// .globl	_Z5vecSqPfi

.visible .entry _Z5vecSqPfi(
	.param .u64 .ptr .align 1 _Z5vecSqPfi_param_0,
	.param .u32 _Z5vecSqPfi_param_1
)
{
	.reg .pred 	%p<2>;
	.reg .b32 	%r<6>;
	.reg .b32 	%f<3>;
	.reg .b64 	%rd<5>;

	ld.param.u64 	%rd1, [_Z5vecSqPfi_param_0];
	ld.param.u32 	%r2, [_Z5vecSqPfi_param_1];
	mov.u32 	%r3, %tid.x;
	mov.u32 	%r4, %ntid.x;
	mov.u32 	%r5, %ctaid.x;
	mad.lo.s32 	%r1, %r4, %r5, %r3;
	setp.ge.s32 	%p1, %r1, %r2;
	@%p1 bra 	$L__BB0_2;
	cvta.to.global.u64 	%rd2, %rd1;
	mul.wide.s32 	%rd3, %r1, 4;
	add.s64 	%rd4, %rd2, %rd3;
	ld.global.f32 	%f1, [%rd4];
	mul.f32 	%f2, %f1, %f1;
	st.global.f32 	[%rd4], %f2;
$L__BB0_2:
	ret;

}


// ===== COMPILED SASS (sm_100) =====

	.target	sm_100

	.elftype	@"ET_EXEC"


//--------------------- .note.nv.tkinfo           --------------------------
	.section	.note.nv.tkinfo,"",@"SHT_NOTE"
	.sectionflags	@"SHF_NOTE_NV_TKINFO"
	.tkinfo
        /*0018*/ 	.word	0x00000002
        /*0030*/ 	.string	""
        /*0030*/ 	.string	"ptxas"
        /*0030*/ 	.string	"Cuda compilation tools, release 13.0, V13.0.88"
        /*0030*/ 	.string	"Build cuda_13.0.r13.0/compiler.36424714_0"
        /*0030*/ 	.string	"-arch sm_100 -m 64 "



//--------------------- .note.nv.cuinfo           --------------------------
	.section	.note.nv.cuinfo,"",@"SHT_NOTE"
	.sectionflags	@"SHF_NOTE_NV_CUINFO"
        /*0018*/ 	.short	0x0002
        /*001a*/ 	.short	0x0064
        /*001c*/ 	.short	0x0082
	.zero		2


//--------------------- .nv.info                  --------------------------
	.section	.nv.info,"",@"SHT_CUDA_INFO"
	.align	4


	//----- nvinfo : EIATTR_REGCOUNT
	.align		4
        /*0000*/ 	.byte	0x04, 0x2f
        /*0002*/ 	.short	(.L_1 - .L_0)
	.align		4
.L_0:
        /*0004*/ 	.word	index@(_Z5vecSqPfi)
        /*0008*/ 	.word	0x00000008


	//----- nvinfo : EIATTR_FRAME_SIZE
	.align		4
.L_1:
        /*000c*/ 	.byte	0x04, 0x11
        /*000e*/ 	.short	(.L_3 - .L_2)
	.align		4
.L_2:
        /*0010*/ 	.word	index@(_Z5vecSqPfi)
        /*0014*/ 	.word	0x00000000


	//----- nvinfo : EIATTR_MIN_STACK_SIZE
	.align		4
.L_3:
        /*0018*/ 	.byte	0x04, 0x12
        /*001a*/ 	.short	(.L_5 - .L_4)
	.align		4
.L_4:
        /*001c*/ 	.word	index@(_Z5vecSqPfi)
        /*0020*/ 	.word	0x00000000
.L_5:


//--------------------- .nv.compat                --------------------------
	.section	.nv.compat,"",@"SHT_CUDA_COMPAT_INFO"
	.align	4
        /*0000*/ 	.byte	0x02, 0x09, 0x00, 0x00, 0x02, 0x02, 0x01, 0x00, 0x02, 0x05, 0x05, 0x00, 0x03, 0x07, 0x01, 0x01
        /*0010*/ 	.byte	0x02, 0x03, 0x00, 0x00, 0x02, 0x06, 0x01, 0x00, 0x04, 0x0b, 0x08, 0x00, 0x09, 0x00, 0x00, 0x00
        /*0020*/ 	.byte	0x00, 0x00, 0x00, 0x00


//--------------------- .nv.info._Z5vecSqPfi      --------------------------
	.section	.nv.info._Z5vecSqPfi,"",@"SHT_CUDA_INFO"
	.sectionflags	@""
	.align	4


	//----- nvinfo : EIATTR_CUDA_API_VERSION
	.align		4
        /*0000*/ 	.byte	0x04, 0x37
        /*0002*/ 	.short	(.L_7 - .L_6)
.L_6:
        /*0004*/ 	.word	0x00000082


	//----- nvinfo : EIATTR_KPARAM_INFO
	.align		4
.L_7:
        /*0008*/ 	.byte	0x04, 0x17
        /*000a*/ 	.short	(.L_9 - .L_8)
.L_8:
        /*000c*/ 	.word	0x00000000
        /*0010*/ 	.short	0x0001
        /*0012*/ 	.short	0x0008
        /*0014*/ 	.byte	0x00, 0xf0, 0x11, 0x00


	//----- nvinfo : EIATTR_KPARAM_INFO
	.align		4
.L_9:
        /*0018*/ 	.byte	0x04, 0x17
        /*001a*/ 	.short	(.L_11 - .L_10)
.L_10:
        /*001c*/ 	.word	0x00000000
        /*0020*/ 	.short	0x0000
        /*0022*/ 	.short	0x0000
        /*0024*/ 	.byte	0x00, 0xf5, 0x21, 0x00


	//----- nvinfo : EIATTR_SPARSE_MMA_MASK
	.align		4
.L_11:
        /*0028*/ 	.byte	0x03, 0x50
        /*002a*/ 	.short	0x0000


	//----- nvinfo : EIATTR_MAXREG_COUNT
	.align		4
        /*002c*/ 	.byte	0x03, 0x1b
        /*002e*/ 	.short	0x00ff


	//----- nvinfo : EIATTR_MERCURY_ISA_VERSION
	.align		4
        /*0030*/ 	.byte	0x03, 0x5f
        /*0032*/ 	.short	0x0101


	//----- nvinfo : EIATTR_VRC_CTA_INIT_COUNT
	.align		4
        /*0034*/ 	.byte	0x02, 0x4a
	.zero		1
	.zero		1


	//----- nvinfo : EIATTR_EXIT_INSTR_OFFSETS
	.align		4
        /*0038*/ 	.byte	0x04, 0x1c
        /*003a*/ 	.short	(.L_13 - .L_12)


	//   ....[0]....
.L_12:
        /*003c*/ 	.word	0x00000070


	//   ....[1]....
        /*0040*/ 	.word	0x000000e0


	//----- nvinfo : EIATTR_CBANK_PARAM_SIZE
	.align		4
.L_13:
        /*0044*/ 	.byte	0x03, 0x19
        /*0046*/ 	.short	0x000c


	//----- nvinfo : EIATTR_PARAM_CBANK
	.align		4
        /*0048*/ 	.byte	0x04, 0x0a
        /*004a*/ 	.short	(.L_15 - .L_14)
	.align		4
.L_14:
        /*004c*/ 	.word	index@(.nv.constant0._Z5vecSqPfi)
        /*0050*/ 	.short	0x0380
        /*0052*/ 	.short	0x000c


	//----- nvinfo : EIATTR_SW_WAR
	.align		4
.L_15:
        /*0054*/ 	.byte	0x04, 0x36
        /*0056*/ 	.short	(.L_17 - .L_16)
.L_16:
        /*0058*/ 	.word	0x00000008
.L_17:


//--------------------- .nv.callgraph             --------------------------
	.section	.nv.callgraph,"",@"SHT_CUDA_CALLGRAPH"
	.align	4
	.sectionentsize	8
	.align		4
        /*0000*/ 	.word	0x00000000
	.align		4
        /*0004*/ 	.word	0xffffffff
	.align		4
        /*0008*/ 	.word	0x00000000
	.align		4
        /*000c*/ 	.word	0xfffffffe
	.align		4
        /*0010*/ 	.word	0x00000000
	.align		4
        /*0014*/ 	.word	0xfffffffd
	.align		4
        /*0018*/ 	.word	0x00000000
	.align		4
        /*001c*/ 	.word	0xfffffffc


//--------------------- .text._Z5vecSqPfi         --------------------------
	.section	.text._Z5vecSqPfi,"ax",@progbits
	.align	128
        .global         _Z5vecSqPfi
        .type           _Z5vecSqPfi,@function
        .size           _Z5vecSqPfi,(.L_x_1 - _Z5vecSqPfi)
        .other          _Z5vecSqPfi,@"STO_CUDA_ENTRY STV_DEFAULT"
_Z5vecSqPfi:
.text._Z5vecSqPfi:
[----:B------:R-:W-:Y:S01]  /*0000*/  LDC R1, c[0x0][0x37c] ;  /* 0x0000df00ff017b82 */ /* 0x000fe20000000800 */
[----:B------:R-:W0:Y:S01]  /*0010*/  S2R R5, SR_TID.X ;  /* 0x0000000000057919 */ /* 0x000e220000002100 */
[----:B------:R-:W0:Y:S01]  /*0020*/  LDCU UR4, c[0x0][0x360] ;  /* 0x00006c00ff0477ac */ /* 0x000e220008000800 */
[----:B------:R-:W0:Y:S01]  /*0030*/  S2R R0, SR_CTAID.X ;  /* 0x0000000000007919 */ /* 0x000e220000002500 */
[----:B------:R-:W1:Y:S01]  /*0040*/  LDCU UR5, c[0x0][0x388] ;  /* 0x00007100ff0577ac */ /* 0x000e620008000800 */
[----:B0-----:R-:W-:-:S05]  /*0050*/  IMAD R5, R0, UR4, R5 ;  /* 0x0000000400057c24 */ /* 0x001fca000f8e0205 */
[----:B-1----:R-:W-:-:S13]  /*0060*/  ISETP.GE.AND P0, PT, R5, UR5, PT ;  /* 0x0000000505007c0c */ /* 0x002fda000bf06270 */
[----:B------:R-:W-:Y:S05]  /*0070*/  @P0 EXIT ;  /* 0x000000000000094d */ /* 0x000fea0003800000 */
[----:B------:R-:W0:Y:S01]  /*0080*/  LDC.64 R2, c[0x0][0x380] ;  /* 0x0000e000ff027b82 */ /* 0x000e220000000a00 */
[----:B------:R-:W1:Y:S01]  /*0090*/  LDCU.64 UR4, c[0x0][0x358] ;  /* 0x00006b00ff0477ac */ /* 0x000e620008000a00 */
[----:B0-----:R-:W-:-:S05]  /*00a0*/  IMAD.WIDE R2, R5, 0x4, R2 ;  /* 0x0000000405027825 */ /* 0x001fca00078e0202 */
[----:B-1----:R-:W2:Y:S02]  /*00b0*/  LDG.E R0, desc[UR4][R2.64] ;  /* 0x0000000402007981 */ /* 0x002ea4000c1e1900 */
[----:B--2---:R-:W-:-:S05]  /*00c0*/  FMUL R5, R0, R0 ;  /* 0x0000000000057220 */ /* 0x004fca0000400000 */
[----:B------:R-:W-:Y:S01]  /*00d0*/  STG.E desc[UR4][R2.64], R5 ;  /* 0x0000000502007986 */ /* 0x000fe2000c101904 */
[----:B------:R-:W-:Y:S05]  /*00e0*/  EXIT ;  /* 0x000000000000794d */ /* 0x000fea0003800000 */
.L_x_0:
[----:B------:R-:W-:-:S00]  /*00f0*/  BRA `(.L_x_0) ;  /* 0xfffffffc00fc7947 */ /* 0x000fc0000383ffff */
[----:B------:R-:W-:-:S00]  /*0100*/  NOP ;  /* 0x0000000000007918 */ /* 0x000fc00000000000 */
[----:B------:R-:W-:-:S00]  /*0110*/  NOP ;  /* 0x0000000000007918 */ /* 0x000fc00000000000 */
[----:B------:R-:W-:-:S00]  /*0120*/  NOP ;  /* 0x0000000000007918 */ /* 0x000fc00000000000 */
[----:B------:R-:W-:-:S00]  /*0130*/  NOP ;  /* 0x0000000000007918 */ /* 0x000fc00000000000 */
[----:B------:R-:W-:-:S00]  /*0140*/  NOP ;  /* 0x0000000000007918 */ /* 0x000fc00000000000 */
[----:B------:R-:W-:-:S00]  /*0150*/  NOP ;  /* 0x0000000000007918 */ /* 0x000fc00000000000 */
[----:B------:R-:W-:-:S00]  /*0160*/  NOP ;  /* 0x0000000000007918 */ /* 0x000fc00000000000 */
[----:B------:R-:W-:-:S00]  /*0170*/  NOP ;  /* 0x0000000000007918 */ /* 0x000fc00000000000 */
.L_x_1:


//--------------------- .nv.shared.reserved.0     --------------------------
	.section	.nv.shared.reserved.0,"aw",@nobits
	.weak		__nv_reservedSMEM_offset_0_alias
	.size		__nv_reservedSMEM_offset_0_alias, 0, 64
	.other		__nv_reservedSMEM_offset_0_alias,@"STO_CUDA_RESERVED_SHARED STV_DEFAULT"
__nv_reservedSMEM_offset_0_alias:
	.zero		0
	.zero		64


//--------------------- .nv.constant0._Z5vecSqPfi --------------------------
	.section	.nv.constant0._Z5vecSqPfi,"a",@progbits
	.sectionflags	@""
	.align	4
.nv.constant0._Z5vecSqPfi:
	.zero		908


//--------------------- SYMBOLS --------------------------

	.type		.nv.reservedSmem.offset0,@object
	.size		.nv.reservedSmem.offset0,0x4
